//
// Generated by NVIDIA NVVM Compiler
//
// Compiler Build ID: CL-36424714
// Cuda compilation tools, release 13.0, V13.0.88
// Based on NVVM 20.0.0
//

.version 9.0
.target sm_100
.address_size 64

	// .globl	_Z17fill_value_kernelPi

.visible .entry _Z17fill_value_kernelPi(
	.param .u64 .ptr .align 1 _Z17fill_value_kernelPi_param_0
)
{
	.reg .b32 	%r<3>;
	.reg .b64 	%rd<3>;

	ld.param.u64 	%rd1, [_Z17fill_value_kernelPi_param_0];
	cvta.to.global.u64 	%rd2, %rd1;
	ld.global.u32 	%r1, [%rd2];
	mul.lo.s32 	%r2, %r1, 100;
	st.global.u32 	[%rd2], %r2;
	ret;

}


// ===== COMPILED SASS (sm_100) =====

	.target	sm_100

	.elftype	@"ET_EXEC"


//--------------------- .note.nv.tkinfo           --------------------------
	.section	.note.nv.tkinfo,"",@"SHT_NOTE"
	.sectionflags	@"SHF_NOTE_NV_TKINFO"
	.tkinfo
        /*0018*/ 	.word	0x00000002
        /*0030*/ 	.string	""
        /*0030*/ 	.string	"ptxas"
        /*0030*/ 	.string	"Cuda compilation tools, release 13.0, V13.0.88"
        /*0030*/ 	.string	"Build cuda_13.0.r13.0/compiler.36424714_0"
        /*0030*/ 	.string	"-arch sm_100 -m 64 "



//--------------------- .note.nv.cuinfo           --------------------------
	.section	.note.nv.cuinfo,"",@"SHT_NOTE"
	.sectionflags	@"SHF_NOTE_NV_CUINFO"
        /*0018*/ 	.short	0x0002
        /*001a*/ 	.short	0x0064
        /*001c*/ 	.short	0x0082
	.zero		2


//--------------------- .nv.info                  --------------------------
	.section	.nv.info,"",@"SHT_CUDA_INFO"
	.align	4


	//----- nvinfo : EIATTR_REGCOUNT
	.align		4
        /*0000*/ 	.byte	0x04, 0x2f
        /*0002*/ 	.short	(.L_1 - .L_0)
	.align		4
.L_0:
        /*0004*/ 	.word	index@(_Z17fill_value_kernelPi)
        /*0008*/ 	.word	0x00000008


	//----- nvinfo : EIATTR_FRAME_SIZE
	.align		4
.L_1:
        /*000c*/ 	.byte	0x04, 0x11
        /*000e*/ 	.short	(.L_3 - .L_2)
	.align		4
.L_2:
        /*0010*/ 	.word	index@(_Z17fill_value_kernelPi)
        /*0014*/ 	.word	0x00000000


	//----- nvinfo : EIATTR_MIN_STACK_SIZE
	.align		4
.L_3:
        /*0018*/ 	.byte	0x04, 0x12
        /*001a*/ 	.short	(.L_5 - .L_4)
	.align		4
.L_4:
        /*001c*/ 	.word	index@(_Z17fill_value_kernelPi)
        /*0020*/ 	.word	0x00000000
.L_5:


//--------------------- .nv.compat                --------------------------
	.section	.nv.compat,"",@"SHT_CUDA_COMPAT_INFO"
	.align	4
        /*0000*/ 	.byte	0x02, 0x09, 0x00, 0x00, 0x02, 0x02, 0x01, 0x00, 0x02, 0x05, 0x05, 0x00, 0x03, 0x07, 0x01, 0x01
        /*0010*/ 	.byte	0x02, 0x03, 0x00, 0x00, 0x02, 0x06, 0x01, 0x00, 0x04, 0x0b, 0x08, 0x00, 0x09, 0x00, 0x00, 0x00
        /*0020*/ 	.byte	0x00, 0x00, 0x00, 0x00


//--------------------- .nv.info._Z17fill_value_kernelPi --------------------------
	.section	.nv.info._Z17fill_value_kernelPi,"",@"SHT_CUDA_INFO"
	.sectionflags	@""
	.align	4


	//----- nvinfo : EIATTR_CUDA_API_VERSION
	.align		4
        /*0000*/ 	.byte	0x04, 0x37
        /*0002*/ 	.short	(.L_7 - .L_6)
.L_6:
        /*0004*/ 	.word	0x00000082


	//----- nvinfo : EIATTR_KPARAM_INFO
	.align		4
.L_7:
        /*0008*/ 	.byte	0x04, 0x17
        /*000a*/ 	.short	(.L_9 - .L_8)
.L_8:
        /*000c*/ 	.word	0x00000000
        /*0010*/ 	.short	0x0000
        /*0012*/ 	.short	0x0000
        /*0014*/ 	.byte	0x00, 0xf5, 0x21, 0x00


	//----- nvinfo : EIATTR_SPARSE_MMA_MASK
	.align		4
.L_9:
        /*0018*/ 	.byte	0x03, 0x50
        /*001a*/ 	.short	0x0000


	//----- nvinfo : EIATTR_MAXREG_COUNT
	.align		4
        /*001c*/ 	.byte	0x03, 0x1b
        /*001e*/ 	.short	0x00ff


	//----- nvinfo : EIATTR_MERCURY_ISA_VERSION
	.align		4
        /*0020*/ 	.byte	0x03, 0x5f
        /*0022*/ 	.short	0x0101


	//----- nvinfo : EIATTR_VRC_CTA_INIT_COUNT
	.align		4
        /*0024*/ 	.byte	0x02, 0x4a
	.zero		1
	.zero		1


	//----- nvinfo : EIATTR_EXIT_INSTR_OFFSETS
	.align		4
        /*0028*/ 	.byte	0x04, 0x1c
        /*002a*/ 	.short	(.L_11 - .L_10)


	//   ....[0]....
.L_10:
        /*002c*/ 	.word	0x00000060


	//----- nvinfo : EIATTR_CBANK_PARAM_SIZE
	.align		4
.L_11:
        /*0030*/ 	.byte	0x03, 0x19
        /*0032*/ 	.short	0x0008


	//----- nvinfo : EIATTR_PARAM_CBANK
	.align		4
        /*0034*/ 	.byte	0x04, 0x0a
        /*0036*/ 	.short	(.L_13 - .L_12)
	.align		4
.L_12:
        /*0038*/ 	.word	index@(.nv.constant0._Z17fill_value_kernelPi)
        /*003c*/ 	.short	0x0380
        /*003e*/ 	.short	0x0008


	//----- nvinfo : EIATTR_SW_WAR
	.align		4
.L_13:
        /*0040*/ 	.byte	0x04, 0x36
        /*0042*/ 	.short	(.L_15 - .L_14)
.L_14:
        /*0044*/ 	.word	0x00000008
.L_15:


//--------------------- .nv.callgraph             --------------------------
	.section	.nv.callgraph,"",@"SHT_CUDA_CALLGRAPH"
	.align	4
	.sectionentsize	8
	.align		4
        /*0000*/ 	.word	0x00000000
	.align		4
        /*0004*/ 	.word	0xffffffff
	.align		4
        /*0008*/ 	.word	0x00000000
	.align		4
        /*000c*/ 	.word	0xfffffffe
	.align		4
        /*0010*/ 	.word	0x00000000
	.align		4
        /*0014*/ 	.word	0xfffffffd
	.align		4
        /*0018*/ 	.word	0x00000000
	.align		4
        /*001c*/ 	.word	0xfffffffc


//--------------------- .text._Z17fill_value_kernelPi --------------------------
	.section	.text._Z17fill_value_kernelPi,"ax",@progbits
	.align	128
        .global         _Z17fill_value_kernelPi
        .type           _Z17fill_value_kernelPi,@function
        .size           _Z17fill_value_kernelPi,(.L_x_1 - _Z17fill_value_kernelPi)
        .other          _Z17fill_value_kernelPi,@"STO_CUDA_ENTRY STV_DEFAULT"
_Z17fill_value_kernelPi:
.text._Z17fill_value_kernelPi:
[----:B------:R-:W-:Y:S08]  /*0000*/  LDC R1, c[0x0][0x37c] ;  /* 0x0000df00ff017b82 */ /* 0x000ff00000000800 */
[----:B------:R-:W0:Y:S01]  /*0010*/  LDC.64 R2, c[0x0][0x380] ;  /* 0x0000e000ff027b82 */ /* 0x000e220000000a00 */
[----:B------:R-:W0:Y:S02]  /*0020*/  LDCU.64 UR4, c[0x0][0x358] ;  /* 0x00006b00ff0477ac */ /* 0x000e240008000a00 */
[----:B0-----:R-:W2:Y:S02]  /*0030*/  LDG.E R0, desc[UR4][R2.64] ;  /* 0x0000000402007981 */ /* 0x001ea4000c1e1900 */
[----:B--2---:R-:W-:-:S05]  /*0040*/  IMAD R5, R0, 0x64, RZ ;  /* 0x0000006400057824 */ /* 0x004fca00078e02ff */
[----:B------:R-:W-:Y:S01]  /*0050*/  STG.E desc[UR4][R2.64], R5 ;  /* 0x0000000502007986 */ /* 0x000fe2000c101904 */
[----:B------:R-:W-:Y:S05]  /*0060*/  EXIT ;  /* 0x000000000000794d */ /* 0x000fea0003800000 */
.L_x_0:
[----:B------:R-:W-:-:S00]  /*0070*/  BRA `(.L_x_0) ;  /* 0xfffffffc00fc7947 */ /* 0x000fc0000383ffff */
[----:B------:R-:W-:-:S00]  /*0080*/  NOP ;  /* 0x0000000000007918 */ /* 0x000fc00000000000 */
[----:B------:R-:W-:-:S00]  /*0090*/  NOP ;  /* 0x0000000000007918 */ /* 0x000fc00000000000 */
[----:B------:R-:W-:-:S00]  /*00a0*/  NOP ;  /* 0x0000000000007918 */ /* 0x000fc00000000000 */
[----:B------:R-:W-:-:S00]  /*00b0*/  NOP ;  /* 0x0000000000007918 */ /* 0x000fc00000000000 */
[----:B------:R-:W-:-:S00]  /*00c0*/  NOP ;  /* 0x0000000000007918 */ /* 0x000fc00000000000 */
[----:B------:R-:W-:-:S00]  /*00d0*/  NOP ;  /* 0x0000000000007918 */ /* 0x000fc00000000000 */
[----:B------:R-:W-:-:S00]  /*00e0*/  NOP ;  /* 0x0000000000007918 */ /* 0x000fc00000000000 */
[----:B------:R-:W-:-:S00]  /*00f0*/  NOP ;  /* 0x0000000000007918 */ /* 0x000fc00000000000 */
.L_x_1:


//--------------------- .nv.shared.reserved.0     --------------------------
	.section	.nv.shared.reserved.0,"aw",@nobits
	.weak		__nv_reservedSMEM_offset_0_alias
	.size		__nv_reservedSMEM_offset_0_alias, 0, 64
	.other		__nv_reservedSMEM_offset_0_alias,@"STO_CUDA_RESERVED_SHARED STV_DEFAULT"
__nv_reservedSMEM_offset_0_alias:
	.zero		0
	.zero		64


//--------------------- .nv.constant0._Z17fill_value_kernelPi --------------------------
	.section	.nv.constant0._Z17fill_value_kernelPi,"a",@progbits
	.sectionflags	@""
	.align	4
.nv.constant0._Z17fill_value_kernelPi:
	.zero		904


//--------------------- SYMBOLS --------------------------

	.type		.nv.reservedSmem.offset0,@object
	.size		.nv.reservedSmem.offset0,0x4
